//
// Generated by NVIDIA NVVM Compiler
//
// Compiler Build ID: CL-36424714
// Cuda compilation tools, release 13.0, V13.0.88
// Based on NVVM 20.0.0
//

.version 9.0
.target sm_100
.address_size 64

	// .globl	_Z6revertPfS_ii

.visible .entry _Z6revertPfS_ii(
	.param .u64 .ptr .align 1 _Z6revertPfS_ii_param_0,
	.param .u64 .ptr .align 1 _Z6revertPfS_ii_param_1,
	.param .u32 _Z6revertPfS_ii_param_2,
	.param .u32 _Z6revertPfS_ii_param_3
)
{
	.reg .pred 	%p<4>;
	.reg .b32 	%r<17>;
	.reg .b32 	%f<2>;
	.reg .b64 	%rd<9>;

	ld.param.u64 	%rd1, [_Z6revertPfS_ii_param_0];
	ld.param.u64 	%rd2, [_Z6revertPfS_ii_param_1];
	ld.param.u32 	%r3, [_Z6revertPfS_ii_param_2];
	ld.param.u32 	%r5, [_Z6revertPfS_ii_param_3];
	mov.u32 	%r6, %ctaid.x;
	mov.u32 	%r7, %ntid.x;
	mov.u32 	%r8, %tid.x;
	mad.lo.s32 	%r9, %r6, %r7, %r8;
	mov.u32 	%r10, %ctaid.y;
	mov.u32 	%r11, %ntid.y;
	mov.u32 	%r12, %tid.y;
	mad.lo.s32 	%r13, %r10, %r11, %r12;
	mad.lo.s32 	%r1, %r13, 10, %r9;
	mul.lo.s32 	%r2, %r5, %r3;
	setp.ge.s32 	%p1, %r9, %r5;
	setp.ge.s32 	%p2, %r13, %r3;
	or.pred  	%p3, %p1, %p2;
	@%p3 bra 	$L__BB0_2;
	cvta.to.global.u64 	%rd3, %rd1;
	cvta.to.global.u64 	%rd4, %rd2;
	not.b32 	%r15, %r1;
	add.s32 	%r16, %r2, %r15;
	mul.wide.s32 	%rd5, %r16, 4;
	add.s64 	%rd6, %rd3, %rd5;
	ld.global.f32 	%f1, [%rd6];
	mul.wide.s32 	%rd7, %r1, 4;
	add.s64 	%rd8, %rd4, %rd7;
	st.global.f32 	[%rd8], %f1;
$L__BB0_2:
	ret;

}


// ===== COMPILED SASS (sm_100) =====

	.target	sm_100

	.elftype	@"ET_EXEC"


//--------------------- .note.nv.tkinfo           --------------------------
	.section	.note.nv.tkinfo,"",@"SHT_NOTE"
	.sectionflags	@"SHF_NOTE_NV_TKINFO"
	.tkinfo
        /*0018*/ 	.word	0x00000002
        /*0030*/ 	.string	""
        /*0030*/ 	.string	"ptxas"
        /*0030*/ 	.string	"Cuda compilation tools, release 13.0, V13.0.88"
        /*0030*/ 	.string	"Build cuda_13.0.r13.0/compiler.36424714_0"
        /*0030*/ 	.string	"-arch sm_100 -m 64 "



//--------------------- .note.nv.cuinfo           --------------------------
	.section	.note.nv.cuinfo,"",@"SHT_NOTE"
	.sectionflags	@"SHF_NOTE_NV_CUINFO"
        /*0018*/ 	.short	0x0002
        /*001a*/ 	.short	0x0064
        /*001c*/ 	.short	0x0082
	.zero		2


//--------------------- .nv.info                  --------------------------
	.section	.nv.info,"",@"SHT_CUDA_INFO"
	.align	4


	//----- nvinfo : EIATTR_REGCOUNT
	.align		4
        /*0000*/ 	.byte	0x04, 0x2f
        /*0002*/ 	.short	(.L_1 - .L_0)
	.align		4
.L_0:
        /*0004*/ 	.word	index@(_Z6revertPfS_ii)
        /*0008*/ 	.word	0x0000000c


	//----- nvinfo : EIATTR_FRAME_SIZE
	.align		4
.L_1:
        /*000c*/ 	.byte	0x04, 0x11
        /*000e*/ 	.short	(.L_3 - .L_2)
	.align		4
.L_2:
        /*0010*/ 	.word	index@(_Z6revertPfS_ii)
        /*0014*/ 	.word	0x00000000


	//----- nvinfo : EIATTR_MIN_STACK_SIZE
	.align		4
.L_3:
        /*0018*/ 	.byte	0x04, 0x12
        /*001a*/ 	.short	(.L_5 - .L_4)
	.align		4
.L_4:
        /*001c*/ 	.word	index@(_Z6revertPfS_ii)
        /*0020*/ 	.word	0x00000000
.L_5:


//--------------------- .nv.compat                --------------------------
	.section	.nv.compat,"",@"SHT_CUDA_COMPAT_INFO"
	.align	4
        /*0000*/ 	.byte	0x02, 0x09, 0x00, 0x00, 0x02, 0x02, 0x01, 0x00, 0x02, 0x05, 0x05, 0x00, 0x03, 0x07, 0x01, 0x01
        /*0010*/ 	.byte	0x02, 0x03, 0x00, 0x00, 0x02, 0x06, 0x01, 0x00, 0x04, 0x0b, 0x08, 0x00, 0x09, 0x00, 0x00, 0x00
        /*0020*/ 	.byte	0x00, 0x00, 0x00, 0x00


//--------------------- .nv.info._Z6revertPfS_ii  --------------------------
	.section	.nv.info._Z6revertPfS_ii,"",@"SHT_CUDA_INFO"
	.sectionflags	@""
	.align	4


	//----- nvinfo : EIATTR_CUDA_API_VERSION
	.align		4
        /*0000*/ 	.byte	0x04, 0x37
        /*0002*/ 	.short	(.L_7 - .L_6)
.L_6:
        /*0004*/ 	.word	0x00000082


	//----- nvinfo : EIATTR_KPARAM_INFO
	.align		4
.L_7:
        /*0008*/ 	.byte	0x04, 0x17
        /*000a*/ 	.short	(.L_9 - .L_8)
.L_8:
        /*000c*/ 	.word	0x00000000
        /*0010*/ 	.short	0x0003
        /*0012*/ 	.short	0x0014
        /*0014*/ 	.byte	0x00, 0xf0, 0x11, 0x00


	//----- nvinfo : EIATTR_KPARAM_INFO
	.align		4
.L_9:
        /*0018*/ 	.byte	0x04, 0x17
        /*001a*/ 	.short	(.L_11 - .L_10)
.L_10:
        /*001c*/ 	.word	0x00000000
        /*0020*/ 	.short	0x0002
        /*0022*/ 	.short	0x0010
        /*0024*/ 	.byte	0x00, 0xf0, 0x11, 0x00


	//----- nvinfo : EIATTR_KPARAM_INFO
	.align		4
.L_11:
        /*0028*/ 	.byte	0x04, 0x17
        /*002a*/ 	.short	(.L_13 - .L_12)
.L_12:
        /*002c*/ 	.word	0x00000000
        /*0030*/ 	.short	0x0001
        /*0032*/ 	.short	0x0008
        /*0034*/ 	.byte	0x00, 0xf5, 0x21, 0x00


	//----- nvinfo : EIATTR_KPARAM_INFO
	.align		4
.L_13:
        /*0038*/ 	.byte	0x04, 0x17
        /*003a*/ 	.short	(.L_15 - .L_14)
.L_14:
        /*003c*/ 	.word	0x00000000
        /*0040*/ 	.short	0x0000
        /*0042*/ 	.short	0x0000
        /*0044*/ 	.byte	0x00, 0xf5, 0x21, 0x00


	//----- nvinfo : EIATTR_SPARSE_MMA_MASK
	.align		4
.L_15:
        /*0048*/ 	.byte	0x03, 0x50
        /*004a*/ 	.short	0x0000


	//----- nvinfo : EIATTR_MAXREG_COUNT
	.align		4
        /*004c*/ 	.byte	0x03, 0x1b
        /*004e*/ 	.short	0x00ff


	//----- nvinfo : EIATTR_MERCURY_ISA_VERSION
	.align		4
        /*0050*/ 	.byte	0x03, 0x5f
        /*0052*/ 	.short	0x0101


	//----- nvinfo : EIATTR_VRC_CTA_INIT_COUNT
	.align		4
        /*0054*/ 	.byte	0x02, 0x4a
	.zero		1
	.zero		1


	//----- nvinfo : EIATTR_EXIT_INSTR_OFFSETS
	.align		4
        /*0058*/ 	.byte	0x04, 0x1c
        /*005a*/ 	.short	(.L_17 - .L_16)


	//   ....[0]....
.L_16:
        /*005c*/ 	.word	0x000000c0


	//   ....[1]....
        /*0060*/ 	.word	0x00000170


	//----- nvinfo : EIATTR_CBANK_PARAM_SIZE
	.align		4
.L_17:
        /*0064*/ 	.byte	0x03, 0x19
        /*0066*/ 	.short	0x0018


	//----- nvinfo : EIATTR_PARAM_CBANK
	.align		4
        /*0068*/ 	.byte	0x04, 0x0a
        /*006a*/ 	.short	(.L_19 - .L_18)
	.align		4
.L_18:
        /*006c*/ 	.word	index@(.nv.constant0._Z6revertPfS_ii)
        /*0070*/ 	.short	0x0380
        /*0072*/ 	.short	0x0018


	//----- nvinfo : EIATTR_SW_WAR
	.align		4
.L_19:
        /*0074*/ 	.byte	0x04, 0x36
        /*0076*/ 	.short	(.L_21 - .L_20)
.L_20:
        /*0078*/ 	.word	0x00000008
.L_21:


//--------------------- .nv.callgraph             --------------------------
	.section	.nv.callgraph,"",@"SHT_CUDA_CALLGRAPH"
	.align	4
	.sectionentsize	8
	.align		4
        /*0000*/ 	.word	0x00000000
	.align		4
        /*0004*/ 	.word	0xffffffff
	.align		4
        /*0008*/ 	.word	0x00000000
	.align		4
        /*000c*/ 	.word	0xfffffffe
	.align		4
        /*0010*/ 	.word	0x00000000
	.align		4
        /*0014*/ 	.word	0xfffffffd
	.align		4
        /*0018*/ 	.word	0x00000000
	.align		4
        /*001c*/ 	.word	0xfffffffc


//--------------------- .text._Z6revertPfS_ii     --------------------------
	.section	.text._Z6revertPfS_ii,"ax",@progbits
	.align	128
        .global         _Z6revertPfS_ii
        .type           _Z6revertPfS_ii,@function
        .size           _Z6revertPfS_ii,(.L_x_1 - _Z6revertPfS_ii)
        .other          _Z6revertPfS_ii,@"STO_CUDA_ENTRY STV_DEFAULT"
_Z6revertPfS_ii:
.text._Z6revertPfS_ii:
[----:B------:R-:W-:Y:S01]  /*0000*/  LDC R1, c[0x0][0x37c] ;  /* 0x0000df00ff017b82 */ /* 0x000fe20000000800 */
[----:B------:R-:W0:Y:S07]  /*0010*/  S2R R2, SR_TID.Y ;  /* 0x0000000000027919 */ /* 0x000e2e0000002200 */
[----:B------:R-:W1:Y:S01]  /*0020*/  LDC R0, c[0x0][0x360] ;  /* 0x0000d800ff007b82 */ /* 0x000e620000000800 */
[----:B------:R-:W1:Y:S07]  /*0030*/  S2R R3, SR_TID.X ;  /* 0x0000000000037919 */ /* 0x000e6e0000002100 */
[----:B------:R-:W0:Y:S08]  /*0040*/  S2UR UR5, SR_CTAID.Y ;  /* 0x00000000000579c3 */ /* 0x000e300000002600 */
[----:B------:R-:W0:Y:S08]  /*0050*/  LDC R5, c[0x0][0x364] ;  /* 0x0000d900ff057b82 */ /* 0x000e300000000800 */
[----:B------:R-:W1:Y:S08]  /*0060*/  S2UR UR4, SR_CTAID.X ;  /* 0x00000000000479c3 */ /* 0x000e700000002500 */
[----:B------:R-:W2:Y:S01]  /*0070*/  LDC.64 R8, c[0x0][0x390] ;  /* 0x0000e400ff087b82 */ /* 0x000ea20000000a00 */
[----:B0-----:R-:W-:-:S02]  /*0080*/  IMAD R5, R5, UR5, R2 ;  /* 0x0000000505057c24 */ /* 0x001fc4000f8e0202 */
[----:B-1----:R-:W-:-:S03]  /*0090*/  IMAD R0, R0, UR4, R3 ;  /* 0x0000000400007c24 */ /* 0x002fc6000f8e0203 */
[----:B--2---:R-:W-:-:S04]  /*00a0*/  ISETP.GE.AND P0, PT, R5, R8, PT ;  /* 0x000000080500720c */ /* 0x004fc80003f06270 */
[----:B------:R-:W-:-:S13]  /*00b0*/  ISETP.GE.OR P0, PT, R0, R9, P0 ;  /* 0x000000090000720c */ /* 0x000fda0000706670 */
[----:B------:R-:W-:Y:S05]  /*00c0*/  @P0 EXIT ;  /* 0x000000000000094d */ /* 0x000fea0003800000 */
[----:B------:R-:W0:Y:S01]  /*00d0*/  LDC.64 R2, c[0x0][0x380] ;  /* 0x0000e000ff027b82 */ /* 0x000e220000000a00 */
[----:B------:R-:W-:Y:S01]  /*00e0*/  IMAD R7, R5, 0xa, R0 ;  /* 0x0000000a05077824 */ /* 0x000fe200078e0200 */
[----:B------:R-:W1:Y:S04]  /*00f0*/  LDCU.64 UR4, c[0x0][0x358] ;  /* 0x00006b00ff0477ac */ /* 0x000e680008000a00 */
[----:B------:R-:W-:-:S05]  /*0100*/  LOP3.LUT R0, RZ, R7, RZ, 0x33, !PT ;  /* 0x00000007ff007212 */ /* 0x000fca00078e33ff */
[----:B------:R-:W-:-:S04]  /*0110*/  IMAD R5, R8, R9, R0 ;  /* 0x0000000908057224 */ /* 0x000fc800078e0200 */
[----:B0-----:R-:W-:Y:S02]  /*0120*/  IMAD.WIDE R2, R5, 0x4, R2 ;  /* 0x0000000405027825 */ /* 0x001fe400078e0202 */
[----:B------:R-:W0:Y:S04]  /*0130*/  LDC.64 R4, c[0x0][0x388] ;  /* 0x0000e200ff047b82 */ /* 0x000e280000000a00 */
[----:B-1----:R-:W2:Y:S01]  /*0140*/  LDG.E R3, desc[UR4][R2.64] ;  /* 0x0000000402037981 */ /* 0x002ea2000c1e1900 */
[----:B0-----:R-:W-:-:S05]  /*0150*/  IMAD.WIDE R4, R7, 0x4, R4 ;  /* 0x0000000407047825 */ /* 0x001fca00078e0204 */
[----:B--2---:R-:W-:Y:S01]  /*0160*/  STG.E desc[UR4][R4.64], R3 ;  /* 0x0000000304007986 */ /* 0x004fe2000c101904 */
[----:B------:R-:W-:Y:S05]  /*0170*/  EXIT ;  /* 0x000000000000794d */ /* 0x000fea0003800000 */
.L_x_0:
[----:B------:R-:W-:-:S00]  /*0180*/  BRA `(.L_x_0) ;  /* 0xfffffffc00fc7947 */ /* 0x000fc0000383ffff */
[----:B------:R-:W-:-:S00]  /*0190*/  NOP ;  /* 0x0000000000007918 */ /* 0x000fc00000000000 */
        /* <DEDUP_REMOVED lines=14> */
.L_x_1:


//--------------------- .nv.shared.reserved.0     --------------------------
	.section	.nv.shared.reserved.0,"aw",@nobits
	.weak		__nv_reservedSMEM_offset_0_alias
	.size		__nv_reservedSMEM_offset_0_alias, 0, 64
	.other		__nv_reservedSMEM_offset_0_alias,@"STO_CUDA_RESERVED_SHARED STV_DEFAULT"
__nv_reservedSMEM_offset_0_alias:
	.zero		0
	.zero		64


//--------------------- .nv.constant0._Z6revertPfS_ii --------------------------
	.section	.nv.constant0._Z6revertPfS_ii,"a",@progbits
	.sectionflags	@""
	.align	4
.nv.constant0._Z6revertPfS_ii:
	.zero		920


//--------------------- SYMBOLS --------------------------

	.type		.nv.reservedSmem.offset0,@object
	.size		.nv.reservedSmem.offset0,0x4
